//
// Generated by NVIDIA NVVM Compiler
//
// Compiler Build ID: CL-36424714
// Cuda compilation tools, release 13.0, V13.0.88
// Based on NVVM 20.0.0
//

.version 9.0
.target sm_100
.address_size 64

	// .globl	_Z7dkernelv
.extern .func  (.param .b32 func_retval0) vprintf
(
	.param .b64 vprintf_param_0,
	.param .b64 vprintf_param_1
)
;
.global .align 1 .b8 $str[35] = {32, 116, 114, 101, 97, 100, 32, 105, 110, 100, 101, 120, 58, 32, 37, 100, 32, 32, 98, 108, 111, 99, 107, 32, 105, 110, 100, 101, 120, 58, 32, 37, 100, 10};

.visible .entry _Z7dkernelv()
{
	.local .align 8 .b8 	__local_depot0[8];
	.reg .b64 	%SP;
	.reg .b64 	%SPL;
	.reg .b32 	%r<5>;
	.reg .b64 	%rd<5>;

	mov.u64 	%SPL, __local_depot0;
	cvta.local.u64 	%SP, %SPL;
	add.u64 	%rd1, %SP, 0;
	add.u64 	%rd2, %SPL, 0;
	mov.u32 	%r1, %tid.x;
	mov.u32 	%r2, %ctaid.x;
	st.local.v2.u32 	[%rd2], {%r1, %r2};
	mov.u64 	%rd3, $str;
	cvta.global.u64 	%rd4, %rd3;
	{ // callseq 0, 0
	.param .b64 param0;
	st.param.b64 	[param0], %rd4;
	.param .b64 param1;
	st.param.b64 	[param1], %rd1;
	.param .b32 retval0;
	call.uni (retval0), 
	vprintf, 
	(
	param0, 
	param1
	);
	ld.param.b32 	%r3, [retval0];
	} // callseq 0
	ret;

}


// ===== COMPILED SASS (sm_100) =====

	.target	sm_100

	.elftype	@"ET_EXEC"


//--------------------- .note.nv.tkinfo           --------------------------
	.section	.note.nv.tkinfo,"",@"SHT_NOTE"
	.sectionflags	@"SHF_NOTE_NV_TKINFO"
	.tkinfo
        /*0018*/ 	.word	0x00000002
        /*0030*/ 	.string	""
        /*0030*/ 	.string	"ptxas"
        /*0030*/ 	.string	"Cuda compilation tools, release 13.0, V13.0.88"
        /*0030*/ 	.string	"Build cuda_13.0.r13.0/compiler.36424714_0"
        /*0030*/ 	.string	"-arch sm_100 -m 64 "



//--------------------- .note.nv.cuinfo           --------------------------
	.section	.note.nv.cuinfo,"",@"SHT_NOTE"
	.sectionflags	@"SHF_NOTE_NV_CUINFO"
        /*0018*/ 	.short	0x0002
        /*001a*/ 	.short	0x0064
        /*001c*/ 	.short	0x0082
	.zero		2


//--------------------- .nv.info                  --------------------------
	.section	.nv.info,"",@"SHT_CUDA_INFO"
	.align	4


	//----- nvinfo : EIATTR_REGCOUNT
	.align		4
        /*0000*/ 	.byte	0x04, 0x2f
        /*0002*/ 	.short	(.L_2 - .L_1)
	.align		4
.L_1:
        /*0004*/ 	.word	index@(_Z7dkernelv)
        /*0008*/ 	.word	0x00000018


	//----- nvinfo : EIATTR_FRAME_SIZE
	.align		4
.L_2:
        /*000c*/ 	.byte	0x04, 0x11
        /*000e*/ 	.short	(.L_4 - .L_3)
	.align		4
.L_3:
        /*0010*/ 	.word	index@(_Z7dkernelv)
        /*0014*/ 	.word	0x00000008


	//----- nvinfo : EIATTR_MIN_STACK_SIZE
	.align		4
.L_4:
        /*0018*/ 	.byte	0x04, 0x12
        /*001a*/ 	.short	(.L_6 - .L_5)
	.align		4
.L_5:
        /*001c*/ 	.word	index@(_Z7dkernelv)
        /*0020*/ 	.word	0x00000008
.L_6:


//--------------------- .nv.compat                --------------------------
	.section	.nv.compat,"",@"SHT_CUDA_COMPAT_INFO"
	.align	4
        /*0000*/ 	.byte	0x02, 0x09, 0x00, 0x00, 0x02, 0x02, 0x01, 0x00, 0x02, 0x05, 0x05, 0x00, 0x03, 0x07, 0x01, 0x01
        /*0010*/ 	.byte	0x02, 0x03, 0x00, 0x00, 0x02, 0x06, 0x01, 0x00, 0x04, 0x0b, 0x08, 0x00, 0x09, 0x00, 0x00, 0x00
        /*0020*/ 	.byte	0x00, 0x00, 0x00, 0x00


//--------------------- .nv.info._Z7dkernelv      --------------------------
	.section	.nv.info._Z7dkernelv,"",@"SHT_CUDA_INFO"
	.sectionflags	@""
	.align	4


	//----- nvinfo : EIATTR_CUDA_API_VERSION
	.align		4
        /*0000*/ 	.byte	0x04, 0x37
        /*0002*/ 	.short	(.L_8 - .L_7)
.L_7:
        /*0004*/ 	.word	0x00000082


	//----- nvinfo : EIATTR_SPARSE_MMA_MASK
	.align		4
.L_8:
        /*0008*/ 	.byte	0x03, 0x50
        /*000a*/ 	.short	0x0000


	//----- nvinfo : EIATTR_MAXREG_COUNT
	.align		4
        /*000c*/ 	.byte	0x03, 0x1b
        /*000e*/ 	.short	0x00ff


	//----- nvinfo : EIATTR_EXTERNS
	.align		4
        /*0010*/ 	.byte	0x04, 0x0f
        /*0012*/ 	.short	(.L_10 - .L_9)


	//   ....[0]....
	.align		4
.L_9:
        /*0014*/ 	.word	index@(vprintf)


	//----- nvinfo : EIATTR_MERCURY_ISA_VERSION
	.align		4
.L_10:
        /*0018*/ 	.byte	0x03, 0x5f
        /*001a*/ 	.short	0x0101


	//----- nvinfo : EIATTR_VRC_CTA_INIT_COUNT
	.align		4
        /*001c*/ 	.byte	0x02, 0x4a
	.zero		1
	.zero		1


	//----- nvinfo : EIATTR_SYSCALL_OFFSETS
	.align		4
        /*0020*/ 	.byte	0x04, 0x46
        /*0022*/ 	.short	(.L_12 - .L_11)


	//   ....[0]....
.L_11:
        /*0024*/ 	.word	0x000000f0


	//----- nvinfo : EIATTR_EXIT_INSTR_OFFSETS
	.align		4
.L_12:
        /*0028*/ 	.byte	0x04, 0x1c
        /*002a*/ 	.short	(.L_14 - .L_13)


	//   ....[0]....
.L_13:
        /*002c*/ 	.word	0x00000100


	//----- nvinfo : EIATTR_SW_WAR
	.align		4
.L_14:
        /*0030*/ 	.byte	0x04, 0x36
        /*0032*/ 	.short	(.L_16 - .L_15)
.L_15:
        /*0034*/ 	.word	0x00000008
.L_16:


//--------------------- .nv.callgraph             --------------------------
	.section	.nv.callgraph,"",@"SHT_CUDA_CALLGRAPH"
	.align	4
	.sectionentsize	8
	.align		4
        /*0000*/ 	.word	0x00000000
	.align		4
        /*0004*/ 	.word	0xffffffff
	.align		4
        /*0008*/ 	.word	index@(_Z7dkernelv)
	.align		4
        /*000c*/ 	.word	index@(vprintf)
	.align		4
        /*0010*/ 	.word	0x00000000
	.align		4
        /*0014*/ 	.word	0xfffffffe
	.align		4
        /*0018*/ 	.word	0x00000000
	.align		4
        /*001c*/ 	.word	0xfffffffd
	.align		4
        /*0020*/ 	.word	0x00000000
	.align		4
        /*0024*/ 	.word	0xfffffffc


//--------------------- .nv.constant4             --------------------------
	.section	.nv.constant4,"a",@progbits
	.align	8
	.align		8
.nv.constant4:
        /*0000*/ 	.dword	vprintf
	.align		8
        /*0008*/ 	.dword	$str


//--------------------- .text._Z7dkernelv         --------------------------
	.section	.text._Z7dkernelv,"ax",@progbits
	.align	128
        .global         _Z7dkernelv
        .type           _Z7dkernelv,@function
        .size           _Z7dkernelv,(.L_x_2 - _Z7dkernelv)
        .other          _Z7dkernelv,@"STO_CUDA_ENTRY STV_DEFAULT"
_Z7dkernelv:
.text._Z7dkernelv:
[----:B------:R-:W0:Y:S01]  /*0000*/  LDC R1, c[0x0][0x37c] ;  /* 0x0000df00ff017b82 */ /* 0x000e220000000800 */
[----:B------:R-:W1:Y:S01]  /*0010*/  S2R R8, SR_TID.X ;  /* 0x0000000000087919 */ /* 0x000e620000002100 */
[----:B0-----:R-:W-:Y:S01]  /*0020*/  VIADD R1, R1, 0xfffffff8 ;  /* 0xfffffff801017836 */ /* 0x001fe20000000000 */
[----:B------:R-:W-:Y:S01]  /*0030*/  MOV R0, 0x0 ;  /* 0x0000000000007802 */ /* 0x000fe20000000f00 */
[----:B------:R-:W0:Y:S01]  /*0040*/  LDCU UR4, c[0x0][0x2f8] ;  /* 0x00005f00ff0477ac */ /* 0x000e220008000800 */
[----:B------:R-:W1:Y:S03]  /*0050*/  S2R R9, SR_CTAID.X ;  /* 0x0000000000097919 */ /* 0x000e660000002500 */
[----:B------:R2:W3:Y:S01]  /*0060*/  LDC.64 R2, c[0x4][R0] ;  /* 0x0100000000027b82 */ /* 0x0004e20000000a00 */
[----:B------:R-:W4:Y:S01]  /*0070*/  LDCU.64 UR6, c[0x4][0x8] ;  /* 0x01000100ff0677ac */ /* 0x000f220008000a00 */
[----:B------:R-:W5:Y:S01]  /*0080*/  LDCU UR5, c[0x0][0x2fc] ;  /* 0x00005f80ff0577ac */ /* 0x000f620008000800 */
[----:B0-----:R-:W-:Y:S01]  /*0090*/  IADD3 R6, P0, PT, R1, UR4, RZ ;  /* 0x0000000401067c10 */ /* 0x001fe2000ff1e0ff */
[----:B----4-:R-:W-:Y:S01]  /*00a0*/  IMAD.U32 R4, RZ, RZ, UR6 ;  /* 0x00000006ff047e24 */ /* 0x010fe2000f8e00ff */
[----:B------:R-:W-:-:S03]  /*00b0*/  MOV R5, UR7 ;  /* 0x0000000700057c02 */ /* 0x000fc60008000f00 */
[----:B-----5:R-:W-:Y:S01]  /*00c0*/  IMAD.X R7, RZ, RZ, UR5, P0 ;  /* 0x00000005ff077e24 */ /* 0x020fe200080e06ff */
[----:B-1----:R2:W-:Y:S07]  /*00d0*/  STL.64 [R1], R8 ;  /* 0x0000000801007387 */ /* 0x0025ee0000100a00 */
[----:B------:R-:W-:-:S07]  /*00e0*/  LEPC R20, `(.L_x_0) ;  /* 0x000000001014794e */ /* 0x000fce0000000000 */
[----:B--23--:R-:W-:Y:S05]  /*00f0*/  CALL.ABS.NOINC R2 ;  /* 0x0000000002007343 */ /* 0x00cfea0003c00000 */
.L_x_0:
[----:B------:R-:W-:Y:S05]  /*0100*/  EXIT ;  /* 0x000000000000794d */ /* 0x000fea0003800000 */
.L_x_1:
[----:B------:R-:W-:-:S00]  /*0110*/  BRA `(.L_x_1) ;  /* 0xfffffffc00fc7947 */ /* 0x000fc0000383ffff */
[----:B------:R-:W-:-:S00]  /*0120*/  NOP ;  /* 0x0000000000007918 */ /* 0x000fc00000000000 */
        /* <DEDUP_REMOVED lines=13> */
.L_x_2:


//--------------------- .nv.global.init           --------------------------
	.section	.nv.global.init,"aw",@progbits
.nv.global.init:
	.type		$str,@object
	.size		$str,(.L_0 - $str)
$str:
        /*0000*/ 	.byte	0x20, 0x74, 0x72, 0x65, 0x61, 0x64, 0x20, 0x69, 0x6e, 0x64, 0x65, 0x78, 0x3a, 0x20, 0x25, 0x64
        /*0010*/ 	.byte	0x20, 0x20, 0x62, 0x6c, 0x6f, 0x63, 0x6b, 0x20, 0x69, 0x6e, 0x64, 0x65, 0x78, 0x3a, 0x20, 0x25
        /*0020*/ 	.byte	0x64, 0x0a, 0x00
.L_0:


//--------------------- .nv.shared.reserved.0     --------------------------
	.section	.nv.shared.reserved.0,"aw",@nobits
	.weak		__nv_reservedSMEM_offset_0_alias
	.size		__nv_reservedSMEM_offset_0_alias, 0, 64
	.other		__nv_reservedSMEM_offset_0_alias,@"STO_CUDA_RESERVED_SHARED STV_DEFAULT"
__nv_reservedSMEM_offset_0_alias:
	.zero		0
	.zero		64


//--------------------- .nv.constant0._Z7dkernelv --------------------------
	.section	.nv.constant0._Z7dkernelv,"a",@progbits
	.sectionflags	@""
	.align	4
.nv.constant0._Z7dkernelv:
	.zero		896


//--------------------- SYMBOLS --------------------------

	.type		.nv.reservedSmem.offset0,@object
	.size		.nv.reservedSmem.offset0,0x4
	.type		vprintf,@function
